//
// Generated by NVIDIA NVVM Compiler
//
// Compiler Build ID: CL-36424714
// Cuda compilation tools, release 13.0, V13.0.88
// Based on NVVM 20.0.0
//

.version 9.0
.target sm_100
.address_size 64

	// .globl	_Z12matAddKernelPfS_S_i

.visible .entry _Z12matAddKernelPfS_S_i(
	.param .u64 .ptr .align 1 _Z12matAddKernelPfS_S_i_param_0,
	.param .u64 .ptr .align 1 _Z12matAddKernelPfS_S_i_param_1,
	.param .u64 .ptr .align 1 _Z12matAddKernelPfS_S_i_param_2,
	.param .u32 _Z12matAddKernelPfS_S_i_param_3
)
{
	.reg .pred 	%p<2>;
	.reg .b32 	%r<7>;
	.reg .b32 	%f<4>;
	.reg .b64 	%rd<11>;

	ld.param.u64 	%rd1, [_Z12matAddKernelPfS_S_i_param_0];
	ld.param.u64 	%rd2, [_Z12matAddKernelPfS_S_i_param_1];
	ld.param.u64 	%rd3, [_Z12matAddKernelPfS_S_i_param_2];
	ld.param.u32 	%r2, [_Z12matAddKernelPfS_S_i_param_3];
	mov.u32 	%r3, %tid.x;
	mov.u32 	%r4, %ntid.x;
	mov.u32 	%r5, %ctaid.x;
	mad.lo.s32 	%r1, %r4, %r5, %r3;
	mul.lo.s32 	%r6, %r2, %r2;
	setp.ge.s32 	%p1, %r1, %r6;
	@%p1 bra 	$L__BB0_2;
	cvta.to.global.u64 	%rd4, %rd1;
	cvta.to.global.u64 	%rd5, %rd2;
	cvta.to.global.u64 	%rd6, %rd3;
	mul.wide.s32 	%rd7, %r1, 4;
	add.s64 	%rd8, %rd4, %rd7;
	ld.global.f32 	%f1, [%rd8];
	add.s64 	%rd9, %rd5, %rd7;
	ld.global.f32 	%f2, [%rd9];
	add.f32 	%f3, %f1, %f2;
	add.s64 	%rd10, %rd6, %rd7;
	st.global.f32 	[%rd10], %f3;
$L__BB0_2:
	ret;

}


// ===== COMPILED SASS (sm_100) =====

	.target	sm_100

	.elftype	@"ET_EXEC"


//--------------------- .note.nv.tkinfo           --------------------------
	.section	.note.nv.tkinfo,"",@"SHT_NOTE"
	.sectionflags	@"SHF_NOTE_NV_TKINFO"
	.tkinfo
        /*0018*/ 	.word	0x00000002
        /*0030*/ 	.string	""
        /*0030*/ 	.string	"ptxas"
        /*0030*/ 	.string	"Cuda compilation tools, release 13.0, V13.0.88"
        /*0030*/ 	.string	"Build cuda_13.0.r13.0/compiler.36424714_0"
        /*0030*/ 	.string	"-arch sm_100 -m 64 "



//--------------------- .note.nv.cuinfo           --------------------------
	.section	.note.nv.cuinfo,"",@"SHT_NOTE"
	.sectionflags	@"SHF_NOTE_NV_CUINFO"
        /*0018*/ 	.short	0x0002
        /*001a*/ 	.short	0x0064
        /*001c*/ 	.short	0x0082
	.zero		2


//--------------------- .nv.info                  --------------------------
	.section	.nv.info,"",@"SHT_CUDA_INFO"
	.align	4


	//----- nvinfo : EIATTR_REGCOUNT
	.align		4
        /*0000*/ 	.byte	0x04, 0x2f
        /*0002*/ 	.short	(.L_1 - .L_0)
	.align		4
.L_0:
        /*0004*/ 	.word	index@(_Z12matAddKernelPfS_S_i)
        /*0008*/ 	.word	0x0000000c


	//----- nvinfo : EIATTR_FRAME_SIZE
	.align		4
.L_1:
        /*000c*/ 	.byte	0x04, 0x11
        /*000e*/ 	.short	(.L_3 - .L_2)
	.align		4
.L_2:
        /*0010*/ 	.word	index@(_Z12matAddKernelPfS_S_i)
        /*0014*/ 	.word	0x00000000


	//----- nvinfo : EIATTR_MIN_STACK_SIZE
	.align		4
.L_3:
        /*0018*/ 	.byte	0x04, 0x12
        /*001a*/ 	.short	(.L_5 - .L_4)
	.align		4
.L_4:
        /*001c*/ 	.word	index@(_Z12matAddKernelPfS_S_i)
        /*0020*/ 	.word	0x00000000
.L_5:


//--------------------- .nv.compat                --------------------------
	.section	.nv.compat,"",@"SHT_CUDA_COMPAT_INFO"
	.align	4
        /*0000*/ 	.byte	0x02, 0x09, 0x00, 0x00, 0x02, 0x02, 0x01, 0x00, 0x02, 0x05, 0x05, 0x00, 0x03, 0x07, 0x01, 0x01
        /*0010*/ 	.byte	0x02, 0x03, 0x00, 0x00, 0x02, 0x06, 0x01, 0x00, 0x04, 0x0b, 0x08, 0x00, 0x09, 0x00, 0x00, 0x00
        /*0020*/ 	.byte	0x00, 0x00, 0x00, 0x00


//--------------------- .nv.info._Z12matAddKernelPfS_S_i --------------------------
	.section	.nv.info._Z12matAddKernelPfS_S_i,"",@"SHT_CUDA_INFO"
	.sectionflags	@""
	.align	4


	//----- nvinfo : EIATTR_CUDA_API_VERSION
	.align		4
        /*0000*/ 	.byte	0x04, 0x37
        /*0002*/ 	.short	(.L_7 - .L_6)
.L_6:
        /*0004*/ 	.word	0x00000082


	//----- nvinfo : EIATTR_KPARAM_INFO
	.align		4
.L_7:
        /*0008*/ 	.byte	0x04, 0x17
        /*000a*/ 	.short	(.L_9 - .L_8)
.L_8:
        /*000c*/ 	.word	0x00000000
        /*0010*/ 	.short	0x0003
        /*0012*/ 	.short	0x0018
        /*0014*/ 	.byte	0x00, 0xf0, 0x11, 0x00


	//----- nvinfo : EIATTR_KPARAM_INFO
	.align		4
.L_9:
        /*0018*/ 	.byte	0x04, 0x17
        /*001a*/ 	.short	(.L_11 - .L_10)
.L_10:
        /*001c*/ 	.word	0x00000000
        /*0020*/ 	.short	0x0002
        /*0022*/ 	.short	0x0010
        /*0024*/ 	.byte	0x00, 0xf5, 0x21, 0x00


	//----- nvinfo : EIATTR_KPARAM_INFO
	.align		4
.L_11:
        /*0028*/ 	.byte	0x04, 0x17
        /*002a*/ 	.short	(.L_13 - .L_12)
.L_12:
        /*002c*/ 	.word	0x00000000
        /*0030*/ 	.short	0x0001
        /*0032*/ 	.short	0x0008
        /*0034*/ 	.byte	0x00, 0xf5, 0x21, 0x00


	//----- nvinfo : EIATTR_KPARAM_INFO
	.align		4
.L_13:
        /*0038*/ 	.byte	0x04, 0x17
        /*003a*/ 	.short	(.L_15 - .L_14)
.L_14:
        /*003c*/ 	.word	0x00000000
        /*0040*/ 	.short	0x0000
        /*0042*/ 	.short	0x0000
        /*0044*/ 	.byte	0x00, 0xf5, 0x21, 0x00


	//----- nvinfo : EIATTR_SPARSE_MMA_MASK
	.align		4
.L_15:
        /*0048*/ 	.byte	0x03, 0x50
        /*004a*/ 	.short	0x0000


	//----- nvinfo : EIATTR_MAXREG_COUNT
	.align		4
        /*004c*/ 	.byte	0x03, 0x1b
        /*004e*/ 	.short	0x00ff


	//----- nvinfo : EIATTR_MERCURY_ISA_VERSION
	.align		4
        /*0050*/ 	.byte	0x03, 0x5f
        /*0052*/ 	.short	0x0101


	//----- nvinfo : EIATTR_VRC_CTA_INIT_COUNT
	.align		4
        /*0054*/ 	.byte	0x02, 0x4a
	.zero		1
	.zero		1


	//----- nvinfo : EIATTR_EXIT_INSTR_OFFSETS
	.align		4
        /*0058*/ 	.byte	0x04, 0x1c
        /*005a*/ 	.short	(.L_17 - .L_16)


	//   ....[0]....
.L_16:
        /*005c*/ 	.word	0x00000080


	//   ....[1]....
        /*0060*/ 	.word	0x00000140


	//----- nvinfo : EIATTR_CBANK_PARAM_SIZE
	.align		4
.L_17:
        /*0064*/ 	.byte	0x03, 0x19
        /*0066*/ 	.short	0x001c


	//----- nvinfo : EIATTR_PARAM_CBANK
	.align		4
        /*0068*/ 	.byte	0x04, 0x0a
        /*006a*/ 	.short	(.L_19 - .L_18)
	.align		4
.L_18:
        /*006c*/ 	.word	index@(.nv.constant0._Z12matAddKernelPfS_S_i)
        /*0070*/ 	.short	0x0380
        /*0072*/ 	.short	0x001c


	//----- nvinfo : EIATTR_SW_WAR
	.align		4
.L_19:
        /*0074*/ 	.byte	0x04, 0x36
        /*0076*/ 	.short	(.L_21 - .L_20)
.L_20:
        /*0078*/ 	.word	0x00000008
.L_21:


//--------------------- .nv.callgraph             --------------------------
	.section	.nv.callgraph,"",@"SHT_CUDA_CALLGRAPH"
	.align	4
	.sectionentsize	8
	.align		4
        /*0000*/ 	.word	0x00000000
	.align		4
        /*0004*/ 	.word	0xffffffff
	.align		4
        /*0008*/ 	.word	0x00000000
	.align		4
        /*000c*/ 	.word	0xfffffffe
	.align		4
        /*0010*/ 	.word	0x00000000
	.align		4
        /*0014*/ 	.word	0xfffffffd
	.align		4
        /*0018*/ 	.word	0x00000000
	.align		4
        /*001c*/ 	.word	0xfffffffc


//--------------------- .text._Z12matAddKernelPfS_S_i --------------------------
	.section	.text._Z12matAddKernelPfS_S_i,"ax",@progbits
	.align	128
        .global         _Z12matAddKernelPfS_S_i
        .type           _Z12matAddKernelPfS_S_i,@function
        .size           _Z12matAddKernelPfS_S_i,(.L_x_1 - _Z12matAddKernelPfS_S_i)
        .other          _Z12matAddKernelPfS_S_i,@"STO_CUDA_ENTRY STV_DEFAULT"
_Z12matAddKernelPfS_S_i:
.text._Z12matAddKernelPfS_S_i:
[----:B------:R-:W-:Y:S01]  /*0000*/  LDC R1, c[0x0][0x37c] ;  /* 0x0000df00ff017b82 */ /* 0x000fe20000000800 */
[----:B------:R-:W0:Y:S01]  /*0010*/  S2R R9, SR_TID.X ;  /* 0x0000000000097919 */ /* 0x000e220000002100 */
[----:B------:R-:W1:Y:S01]  /*0020*/  LDCU UR4, c[0x0][0x398] ;  /* 0x00007300ff0477ac */ /* 0x000e620008000800 */
[----:B------:R-:W0:Y:S01]  /*0030*/  S2R R0, SR_CTAID.X ;  /* 0x0000000000007919 */ /* 0x000e220000002500 */
[----:B------:R-:W0:Y:S01]  /*0040*/  LDCU UR5, c[0x0][0x360] ;  /* 0x00006c00ff0577ac */ /* 0x000e220008000800 */
[----:B-1----:R-:W-:Y:S01]  /*0050*/  UIMAD UR4, UR4, UR4, URZ ;  /* 0x00000004040472a4 */ /* 0x002fe2000f8e02ff */
[----:B0-----:R-:W-:-:S05]  /*0060*/  IMAD R9, R0, UR5, R9 ;  /* 0x0000000500097c24 */ /* 0x001fca000f8e0209 */
[----:B------:R-:W-:-:S13]  /*0070*/  ISETP.GE.AND P0, PT, R9, UR4, PT ;  /* 0x0000000409007c0c */ /* 0x000fda000bf06270 */
[----:B------:R-:W-:Y:S05]  /*0080*/  @P0 EXIT ;  /* 0x000000000000094d */ /* 0x000fea0003800000 */
[----:B------:R-:W0:Y:S01]  /*0090*/  LDC.64 R2, c[0x0][0x380] ;  /* 0x0000e000ff027b82 */ /* 0x000e220000000a00 */
[----:B------:R-:W1:Y:S07]  /*00a0*/  LDCU.64 UR4, c[0x0][0x358] ;  /* 0x00006b00ff0477ac */ /* 0x000e6e0008000a00 */
[----:B------:R-:W2:Y:S08]  /*00b0*/  LDC.64 R4, c[0x0][0x388] ;  /* 0x0000e200ff047b82 */ /* 0x000eb00000000a00 */
[----:B------:R-:W3:Y:S01]  /*00c0*/  LDC.64 R6, c[0x0][0x390] ;  /* 0x0000e400ff067b82 */ /* 0x000ee20000000a00 */
[----:B0-----:R-:W-:-:S06]  /*00d0*/  IMAD.WIDE R2, R9, 0x4, R2 ;  /* 0x0000000409027825 */ /* 0x001fcc00078e0202 */
[----:B-1----:R-:W4:Y:S01]  /*00e0*/  LDG.E R2, desc[UR4][R2.64] ;  /* 0x0000000402027981 */ /* 0x002f22000c1e1900 */
[----:B--2---:R-:W-:-:S06]  /*00f0*/  IMAD.WIDE R4, R9, 0x4, R4 ;  /* 0x0000000409047825 */ /* 0x004fcc00078e0204 */
[----:B------:R-:W4:Y:S01]  /*0100*/  LDG.E R5, desc[UR4][R4.64] ;  /* 0x0000000404057981 */ /* 0x000f22000c1e1900 */
[----:B---3--:R-:W-:-:S04]  /*0110*/  IMAD.WIDE R6, R9, 0x4, R6 ;  /* 0x0000000409067825 */ /* 0x008fc800078e0206 */
[----:B----4-:R-:W-:-:S05]  /*0120*/  FADD R9, R2, R5 ;  /* 0x0000000502097221 */ /* 0x010fca0000000000 */
[----:B------:R-:W-:Y:S01]  /*0130*/  STG.E desc[UR4][R6.64], R9 ;  /* 0x0000000906007986 */ /* 0x000fe2000c101904 */
[----:B------:R-:W-:Y:S05]  /*0140*/  EXIT ;  /* 0x000000000000794d */ /* 0x000fea0003800000 */
.L_x_0:
[----:B------:R-:W-:-:S00]  /*0150*/  BRA `(.L_x_0) ;  /* 0xfffffffc00fc7947 */ /* 0x000fc0000383ffff */
[----:B------:R-:W-:-:S00]  /*0160*/  NOP ;  /* 0x0000000000007918 */ /* 0x000fc00000000000 */
        /* <DEDUP_REMOVED lines=9> */
.L_x_1:


//--------------------- .nv.shared.reserved.0     --------------------------
	.section	.nv.shared.reserved.0,"aw",@nobits
	.weak		__nv_reservedSMEM_offset_0_alias
	.size		__nv_reservedSMEM_offset_0_alias, 0, 64
	.other		__nv_reservedSMEM_offset_0_alias,@"STO_CUDA_RESERVED_SHARED STV_DEFAULT"
__nv_reservedSMEM_offset_0_alias:
	.zero		0
	.zero		64


//--------------------- .nv.constant0._Z12matAddKernelPfS_S_i --------------------------
	.section	.nv.constant0._Z12matAddKernelPfS_S_i,"a",@progbits
	.sectionflags	@""
	.align	4
.nv.constant0._Z12matAddKernelPfS_S_i:
	.zero		924


//--------------------- SYMBOLS --------------------------

	.type		.nv.reservedSmem.offset0,@object
	.size		.nv.reservedSmem.offset0,0x4
